	.headerflags	@"EF_CUDA_TEXMODE_UNIFIED EF_CUDA_64BIT_ADDRESS EF_CUDA_ACCELERATORS EF_CUDA_SM90 EF_CUDA_VIRTUAL_SM(EF_CUDA_SM90)"
	.elftype	@"ET_EXEC"


//--------------------- .nv.info                  --------------------------
	.section	.nv.info,"",@"SHT_CUDA_INFO"
	.align	4


	//----- nvinfo : EIATTR_REGCOUNT
	.align		4
        /*0000*/ 	.byte	0x04, 0x2f
        /*0002*/ 	.short	(.L_3 - .L_2)
	.align		4
.L_2:
        /*0004*/ 	.word	index@(triton_poi_fused__native_batch_norm_legit_no_training_relu_12)
        /*0008*/ 	.word	0x0000001c


	//----- nvinfo : EIATTR_MIN_STACK_SIZE
	.align		4
.L_3:
        /*000c*/ 	.byte	0x04, 0x12
        /*000e*/ 	.short	(.L_5 - .L_4)
	.align		4
.L_4:
        /*0010*/ 	.word	index@(triton_poi_fused__native_batch_norm_legit_no_training_relu_12)
        /*0014*/ 	.word	0x00000000


	//----- nvinfo : EIATTR_FRAME_SIZE
	.align		4
.L_5:
        /*0018*/ 	.byte	0x04, 0x11
        /*001a*/ 	.short	(.L_7 - .L_6)
	.align		4
.L_6:
        /*001c*/ 	.word	index@(triton_poi_fused__native_batch_norm_legit_no_training_relu_12)
        /*0020*/ 	.word	0x00000000


	//----- nvinfo : EIATTR_MIN_STACK_SIZE
	.align		4
.L_7:
        /*0024*/ 	.byte	0x04, 0x12
        /*0026*/ 	.short	(.L_9 - .L_8)
	.align		4
.L_8:
        /*0028*/ 	.word	index@(triton_poi_fused__native_batch_norm_legit_no_training_relu_12)
        /*002c*/ 	.word	0x00000000
.L_9:


//--------------------- .nv.info.triton_poi_fused__native_batch_norm_legit_no_training_relu_12 --------------------------
	.section	.nv.info.triton_poi_fused__native_batch_norm_legit_no_training_relu_12,"",@"SHT_CUDA_INFO"
	.sectionflags	@""
	.align	4


	//----- nvinfo : EIATTR_CUDA_API_VERSION
	.align		4
        /*0000*/ 	.byte	0x04, 0x37
        /*0002*/ 	.short	(.L_11 - .L_10)
.L_10:
        /*0004*/ 	.word	0x0000007c


	//----- nvinfo : EIATTR_KPARAM_INFO
	.align		4
.L_11:
        /*0008*/ 	.byte	0x04, 0x17
        /*000a*/ 	.short	(.L_13 - .L_12)
.L_12:
        /*000c*/ 	.word	0x00000000
        /*0010*/ 	.short	0x0006
        /*0012*/ 	.short	0x0030
        /*0014*/ 	.byte	0x00, 0xf0, 0x11, 0x00


	//----- nvinfo : EIATTR_KPARAM_INFO
	.align		4
.L_13:
        /*0018*/ 	.byte	0x04, 0x17
        /*001a*/ 	.short	(.L_15 - .L_14)
.L_14:
        /*001c*/ 	.word	0x00000000
        /*0020*/ 	.short	0x0005
        /*0022*/ 	.short	0x0028
        /*0024*/ 	.byte	0x00, 0xf4, 0x21, 0x00


	//----- nvinfo : EIATTR_KPARAM_INFO
	.align		4
.L_15:
        /*0028*/ 	.byte	0x04, 0x17
        /*002a*/ 	.short	(.L_17 - .L_16)
.L_16:
        /*002c*/ 	.word	0x00000000
        /*0030*/ 	.short	0x0004
        /*0032*/ 	.short	0x0020
        /*0034*/ 	.byte	0x00, 0xf4, 0x21, 0x00


	//----- nvinfo : EIATTR_KPARAM_INFO
	.align		4
.L_17:
        /*0038*/ 	.byte	0x04, 0x17
        /*003a*/ 	.short	(.L_19 - .L_18)
.L_18:
        /*003c*/ 	.word	0x00000000
        /*0040*/ 	.short	0x0003
        /*0042*/ 	.short	0x0018
        /*0044*/ 	.byte	0x00, 0xf4, 0x21, 0x00


	//----- nvinfo : EIATTR_KPARAM_INFO
	.align		4
.L_19:
        /*0048*/ 	.byte	0x04, 0x17
        /*004a*/ 	.short	(.L_21 - .L_20)
.L_20:
        /*004c*/ 	.word	0x00000000
        /*0050*/ 	.short	0x0002
        /*0052*/ 	.short	0x0010
        /*0054*/ 	.byte	0x00, 0xf4, 0x21, 0x00


	//----- nvinfo : EIATTR_KPARAM_INFO
	.align		4
.L_21:
        /*0058*/ 	.byte	0x04, 0x17
        /*005a*/ 	.short	(.L_23 - .L_22)
.L_22:
        /*005c*/ 	.word	0x00000000
        /*0060*/ 	.short	0x0001
        /*0062*/ 	.short	0x0008
        /*0064*/ 	.byte	0x00, 0xf4, 0x21, 0x00


	//----- nvinfo : EIATTR_KPARAM_INFO
	.align		4
.L_23:
        /*0068*/ 	.byte	0x04, 0x17
        /*006a*/ 	.short	(.L_25 - .L_24)
.L_24:
        /*006c*/ 	.word	0x00000000
        /*0070*/ 	.short	0x0000
        /*0072*/ 	.short	0x0000
        /*0074*/ 	.byte	0x00, 0xf4, 0x21, 0x00


	//----- nvinfo : EIATTR_SPARSE_MMA_MASK
	.align		4
.L_25:
        /*0078*/ 	.byte	0x03, 0x50
        /*007a*/ 	.short	0x0000


	//----- nvinfo : EIATTR_MAXREG_COUNT
	.align		4
        /*007c*/ 	.byte	0x03, 0x1b
        /*007e*/ 	.short	0x00ff


	//----- nvinfo : EIATTR_EXIT_INSTR_OFFSETS
	.align		4
        /*0080*/ 	.byte	0x04, 0x1c
        /*0082*/ 	.short	(.L_27 - .L_26)


	//   ....[0]....
.L_26:
        /*0084*/ 	.word	0x00000540


	//   ....[1]....
        /*0088*/ 	.word	0x00000560


	//----- nvinfo : EIATTR_REQNTID
	.align		4
.L_27:
        /*008c*/ 	.byte	0x04, 0x10
        /*008e*/ 	.short	(.L_29 - .L_28)
.L_28:
        /*0090*/ 	.word	0x00000080
        /*0094*/ 	.word	0x00000001
        /*0098*/ 	.word	0x00000001


	//----- nvinfo : EIATTR_CBANK_PARAM_SIZE
	.align		4
.L_29:
        /*009c*/ 	.byte	0x03, 0x19
        /*009e*/ 	.short	0x0034


	//----- nvinfo : EIATTR_PARAM_CBANK
	.align		4
        /*00a0*/ 	.byte	0x04, 0x0a
        /*00a2*/ 	.short	(.L_31 - .L_30)
	.align		4
.L_30:
        /*00a4*/ 	.word	index@(.nv.constant0.triton_poi_fused__native_batch_norm_legit_no_training_relu_12)
        /*00a8*/ 	.short	0x0210
        /*00aa*/ 	.short	0x0034


	//----- nvinfo : EIATTR_SW_WAR
	.align		4
.L_31:
        /*00ac*/ 	.byte	0x04, 0x36
        /*00ae*/ 	.short	(.L_33 - .L_32)
.L_32:
        /*00b0*/ 	.word	0x00000008
.L_33:


//--------------------- .nv.callgraph             --------------------------
	.section	.nv.callgraph,"",@"SHT_CUDA_CALLGRAPH"
	.align	4
	.sectionentsize	8
	.align		4
        /*0000*/ 	.word	0x00000000
	.align		4
        /*0004*/ 	.word	0xffffffff
	.align		4
        /*0008*/ 	.word	0x00000000
	.align		4
        /*000c*/ 	.word	0xfffffffe
	.align		4
        /*0010*/ 	.word	0x00000000
	.align		4
        /*0014*/ 	.word	0xfffffffd
	.align		4
        /*0018*/ 	.word	0x00000000
	.align		4
        /*001c*/ 	.word	0xfffffffc


//--------------------- .nv.constant4             --------------------------
	.section	.nv.constant4,"a",@progbits
	.align	8
	.align		8
.nv.constant4:
        /*0000*/ 	.dword	_$_str
	.align		8
        /*0008*/ 	.dword	_$_str_$_2


//--------------------- .text.triton_poi_fused__native_batch_norm_legit_no_training_relu_12 --------------------------
	.section	.text.triton_poi_fused__native_batch_norm_legit_no_training_relu_12,"ax",@progbits
	.align	128
        .global         triton_poi_fused__native_batch_norm_legit_no_training_relu_12
        .type           triton_poi_fused__native_batch_norm_legit_no_training_relu_12,@function
        .size           triton_poi_fused__native_batch_norm_legit_no_training_relu_12,(.L_x_1 - triton_poi_fused__native_batch_norm_legit_no_training_relu_12)
        .other          triton_poi_fused__native_batch_norm_legit_no_training_relu_12,@"STO_CUDA_ENTRY STV_DEFAULT"
triton_poi_fused__native_batch_norm_legit_no_training_relu_12:
.text.triton_poi_fused__native_batch_norm_legit_no_training_relu_12:
[----:B------:R-:W0:Y:S01]  /*0000*/  LDC R1, c[0x0][0x28] ;  /* 0x00000a00ff017b82 */ /* 0x000e220000000800 */
[----:B------:R-:W1:Y:S01]  /*0010*/  S2R R0, SR_TID.X ;  /* 0x0000000000007919 */ /* 0x000e620000002100 */
[----:B------:R-:W-:Y:S02]  /*0020*/  CS2R R12, SRZ ;  /* 0x00000000000c7805 */ /* 0x000fe4000001ff00 */
[----:B------:R-:W-:Y:S01]  /*0030*/  CS2R R14, SRZ ;  /* 0x00000000000e7805 */ /* 0x000fe2000001ff00 */
[----:B------:R-:W-:Y:S01]  /*0040*/  ULDC.64 UR4, c[0x0][0x208] ;  /* 0x0000820000047ab9 */ /* 0x000fe20000000a00 */
[----:B------:R-:W2:Y:S02]  /*0050*/  S2R R3, SR_CTAID.X ;  /* 0x0000000000037919 */ /* 0x000ea40000002500 */
[----:B------:R-:W3:Y:S08]  /*0060*/  LDC.64 R22, c[0x0][0x218] ;  /* 0x00008600ff167b82 */ /* 0x000ef00000000a00 */
[----:B------:R-:W4:Y:S08]  /*0070*/  LDC.64 R24, c[0x0][0x210] ;  /* 0x00008400ff187b82 */ /* 0x000f300000000a00 */
[----:B------:R-:W5:Y:S08]  /*0080*/  LDC.64 R8, c[0x0][0x228] ;  /* 0x00008a00ff087b82 */ /* 0x000f700000000a00 */
[----:B------:R-:W3:Y:S01]  /*0090*/  LDC.64 R10, c[0x0][0x230] ;  /* 0x00008c00ff0a7b82 */ /* 0x000ee20000000a00 */
[----:B-1----:R-:W-:-:S04]  /*00a0*/  SHF.L.U32 R0, R0, 0x1, RZ ;  /* 0x0000000100007819 */ /* 0x002fc800000006ff */
[----:B------:R-:W-:-:S04]  /*00b0*/  LOP3.LUT R0, R0, 0xfe, RZ, 0xc0, !PT ;  /* 0x000000fe00007812 */ /* 0x000fc800078ec0ff */
[----:B--2---:R-:W-:Y:S02]  /*00c0*/  LEA R0, R3, R0, 0x8 ;  /* 0x0000000003007211 */ /* 0x004fe400078e40ff */
[----:B------:R-:W1:Y:S02]  /*00d0*/  LDC.64 R2, c[0x0][0x220] ;  /* 0x00008800ff027b82 */ /* 0x000e640000000a00 */
[----:B------:R-:W-:Y:S01]  /*00e0*/  IADD3 R4, R0, 0x1, RZ ;  /* 0x0000000100047810 */ /* 0x000fe20007ffe0ff */
[C---:B------:R-:W-:Y:S01]  /*00f0*/  IMAD.HI R5, R0.reuse, 0x38e38e39, RZ ;  /* 0x38e38e3900057827 */ /* 0x040fe200078e02ff */
[----:B------:R-:W-:-:S03]  /*0100*/  ISETP.GE.AND P0, PT, R0, 0x4800, PT ;  /* 0x000048000000780c */ /* 0x000fc60003f06270 */
[----:B------:R-:W-:Y:S01]  /*0110*/  IMAD.HI R4, R4, 0x38e38e39, RZ ;  /* 0x38e38e3904047827 */ /* 0x000fe200078e02ff */
[----:B------:R-:W-:-:S04]  /*0120*/  SHF.R.S32.HI R6, RZ, 0x1, R5 ;  /* 0x00000001ff067819 */ /* 0x000fc80000011405 */
[----:B------:R-:W-:Y:S02]  /*0130*/  LEA.HI R6, R5, R6, RZ, 0x1 ;  /* 0x0000000605067211 */ /* 0x000fe400078f08ff */
[----:B------:R-:W-:Y:S02]  /*0140*/  SHF.R.S32.HI R5, RZ, 0x1, R4 ;  /* 0x00000001ff057819 */ /* 0x000fe40000011404 */
[----:B------:R-:W-:Y:S02]  /*0150*/  SHF.R.S32.HI R7, RZ, 0x1f, R6 ;  /* 0x0000001fff077819 */ /* 0x000fe40000011406 */
[----:B------:R-:W-:Y:S02]  /*0160*/  LEA.HI R17, R4, R5, RZ, 0x1 ;  /* 0x0000000504117211 */ /* 0x000fe400078f08ff */
[----:B------:R-:W-:Y:S02]  /*0170*/  LEA.HI R7, R7, R6, RZ, 0x9 ;  /* 0x0000000607077211 */ /* 0x000fe400078f48ff */
[----:B------:R-:W-:-:S02]  /*0180*/  SHF.R.S32.HI R4, RZ, 0x1f, R17 ;  /* 0x0000001fff047819 */ /* 0x000fc40000011411 */
[----:B------:R-:W-:Y:S02]  /*0190*/  LOP3.LUT R7, R7, 0xfffffe00, RZ, 0xc0, !PT ;  /* 0xfffffe0007077812 */ /* 0x000fe400078ec0ff */
[----:B------:R-:W-:-:S03]  /*01a0*/  LEA.HI R4, R4, R17, RZ, 0x9 ;  /* 0x0000001104047211 */ /* 0x000fc600078f48ff */
[----:B------:R-:W-:Y:S01]  /*01b0*/  IMAD.IADD R7, R6, 0x1, -R7 ;  /* 0x0000000106077824 */ /* 0x000fe200078e0a07 */
[----:B------:R-:W-:-:S03]  /*01c0*/  LOP3.LUT R6, R4, 0xfffffe00, RZ, 0xc0, !PT ;  /* 0xfffffe0004067812 */ /* 0x000fc600078ec0ff */
[----:B-1----:R-:W-:Y:S01]  /*01d0*/  IMAD.WIDE R4, R7, 0x4, R2 ;  /* 0x0000000407047825 */ /* 0x002fe200078e0202 */
[----:B------:R-:W-:-:S04]  /*01e0*/  IADD3 R17, R17, -R6, RZ ;  /* 0x8000000611117210 */ /* 0x000fc80007ffe0ff */
[----:B------:R-:W2:Y:S01]  /*01f0*/  @!P0 LDG.E.EL R12, desc[UR4][R4.64] ;  /* 0x00000004040c8981 */ /* 0x000ea2000c2e1900 */
[----:B------:R-:W-:-:S05]  /*0200*/  IMAD.WIDE R20, R17, 0x4, R2 ;  /* 0x0000000411147825 */ /* 0x000fca00078e0202 */
[----:B------:R4:W2:Y:S01]  /*0210*/  @!P0 LDG.E.EL R15, desc[UR4][R20.64] ;  /* 0x00000004140f8981 */ /* 0x0008a2000c2e1900 */
[----:B------:R-:W-:Y:S01]  /*0220*/  CS2R R2, SRZ ;  /* 0x0000000000027805 */ /* 0x000fe2000001ff00 */
[----:B---3--:R-:W-:-:S04]  /*0230*/  IMAD.WIDE R18, R7, 0x4, R22 ;  /* 0x0000000407127825 */ /* 0x008fc800078e0216 */
[----:B------:R-:W-:Y:S01]  /*0240*/  IMAD.WIDE R22, R17, 0x4, R22 ;  /* 0x0000000411167825 */ /* 0x000fe200078e0216 */
[----:B------:R-:W3:Y:S03]  /*0250*/  @!P0 LDG.E.EL R13, desc[UR4][R18.64] ;  /* 0x00000004120d8981 */ /* 0x000ee6000c2e1900 */
[----:B----4-:R-:W-:Y:S01]  /*0260*/  IMAD.WIDE R20, R0, 0x4, R24 ;  /* 0x0000000400147825 */ /* 0x010fe200078e0218 */
[----:B------:R-:W4:Y:S03]  /*0270*/  @!P0 LDG.E.EL R14, desc[UR4][R22.64] ;  /* 0x00000004160e8981 */ /* 0x000f26000c2e1900 */
[C---:B-----5:R-:W-:Y:S01]  /*0280*/  IMAD.WIDE R4, R7.reuse, 0x4, R8 ;  /* 0x0000000407047825 */ /* 0x060fe200078e0208 */
[----:B------:R-:W3:Y:S03]  /*0290*/  @!P0 LDG.E.64 R2, desc[UR4][R20.64] ;  /* 0x0000000414028981 */ /* 0x000ee6000c1e1b00 */
[----:B0-----:R-:W-:-:S04]  /*02a0*/  IMAD.WIDE R6, R7, 0x4, R10 ;  /* 0x0000000407067825 */ /* 0x001fc800078e020a */
[----:B------:R-:W-:-:S04]  /*02b0*/  IMAD.WIDE R8, R17, 0x4, R8 ;  /* 0x0000000411087825 */ /* 0x000fc800078e0208 */
[----:B------:R-:W-:Y:S01]  /*02c0*/  IMAD.WIDE R24, R17, 0x4, R10 ;  /* 0x0000000411187825 */ /* 0x000fe200078e020a */
[----:B------:R-:W-:Y:S02]  /*02d0*/  CS2R R16, SRZ ;  /* 0x0000000000107805 */ /* 0x000fe4000001ff00 */
[----:B------:R-:W-:-:S04]  /*02e0*/  CS2R R10, SRZ ;  /* 0x00000000000a7805 */ /* 0x000fc8000001ff00 */
[----:B------:R0:W5:Y:S04]  /*02f0*/  @!P0 LDG.E.EL R16, desc[UR4][R4.64] ;  /* 0x0000000404108981 */ /* 0x000168000c2e1900 */
[----:B------:R-:W3:Y:S04]  /*0300*/  @!P0 LDG.E.EL R17, desc[UR4][R8.64] ;  /* 0x0000000408118981 */ /* 0x000ee8000c2e1900 */
[----:B------:R1:W5:Y:S01]  /*0310*/  @!P0 LDG.E.EL R11, desc[UR4][R6.64] ;  /* 0x00000004060b8981 */ /* 0x000362000c2e1900 */
[----:B0-----:R-:W0:Y:S03]  /*0320*/  LDC.64 R4, c[0x0][0x238] ;  /* 0x00008e00ff047b82 */ /* 0x001e260000000a00 */
[----:B------:R-:W3:Y:S01]  /*0330*/  @!P0 LDG.E.EL R10, desc[UR4][R24.64] ;  /* 0x00000004180a8981 */ /* 0x000ee2000c2e1900 */
[----:B-1----:R-:W-:-:S02]  /*0340*/  IMAD.MOV.U32 R6, RZ, RZ, 0x3e800000 ;  /* 0x3e800000ff067424 */ /* 0x002fc400078e00ff */
[----:B0-----:R-:W-:-:S04]  /*0350*/  IMAD.WIDE R4, R0, 0x4, R4 ;  /* 0x0000000400047825 */ /* 0x001fc800078e0204 */
[----:B--2---:R-:W-:Y:S01]  /*0360*/  FADD R12, R12, 9.9999997473787516356e-06 ;  /* 0x3727c5ac0c0c7421 */ /* 0x004fe20000000000 */
[----:B------:R-:W-:-:S03]  /*0370*/  FADD R15, R15, 9.9999997473787516356e-06 ;  /* 0x3727c5ac0f0f7421 */ /* 0x000fc60000000000 */
[----:B------:R-:W0:Y:S08]  /*0380*/  MUFU.SQRT R18, R12 ;  /* 0x0000000c00127308 */ /* 0x000e300000002000 */
[----:B------:R-:W1:Y:S01]  /*0390*/  MUFU.SQRT R19, R15 ;  /* 0x0000000f00137308 */ /* 0x000e620000002000 */
[C---:B0-----:R-:W-:Y:S02]  /*03a0*/  FSETP.GT.AND P1, PT, R18.reuse, 8.50705917302346158658e+37, PT ;  /* 0x7e8000001200780b */ /* 0x041fe40003f24000 */
[----:B------:R-:W-:-:S02]  /*03b0*/  FSETP.GEU.AND P3, PT, R18, 1.175494350822287508e-38, PT ;  /* 0x008000001200780b */ /* 0x000fc40003f6e000 */
[C---:B-1----:R-:W-:Y:S02]  /*03c0*/  FSETP.GT.AND P2, PT, R19.reuse, 8.50705917302346158658e+37, PT ;  /* 0x7e8000001300780b */ /* 0x042fe40003f44000 */
[----:B------:R-:W-:-:S07]  /*03d0*/  FSETP.GEU.AND P4, PT, R19, 1.175494350822287508e-38, PT ;  /* 0x008000001300780b */ /* 0x000fce0003f8e000 */
[----:B------:R-:W-:-:S04]  /*03e0*/  @P1 FMUL R18, R18, 0.25 ;  /* 0x3e80000012121820 */ /* 0x000fc80000400000 */
[----:B------:R-:W-:Y:S01]  /*03f0*/  @!P3 FMUL R18, R18, 16777216 ;  /* 0x4b8000001212b820 */ /* 0x000fe20000400000 */
[----:B------:R-:W-:-:S04]  /*0400*/  @P2 FMUL R19, R19, 0.25 ;  /* 0x3e80000013132820 */ /* 0x000fc80000400000 */
[----:B------:R-:W-:Y:S01]  /*0410*/  @!P4 FMUL R19, R19, 16777216 ;  /* 0x4b8000001313c820 */ /* 0x000fe20000400000 */
[----:B------:R-:W0:Y:S01]  /*0420*/  MUFU.RCP R18, R18 ;  /* 0x0000001200127308 */ /* 0x000e220000001000 */
[----:B------:R-:W-:-:S07]  /*0430*/  FSEL R7, R6, 1, P1 ;  /* 0x3f80000006077808 */ /* 0x000fce0000800000 */
[----:B------:R-:W1:Y:S01]  /*0440*/  MUFU.RCP R19, R19 ;  /* 0x0000001300137308 */ /* 0x000e620000001000 */
[----:B------:R-:W-:Y:S01]  /*0450*/  FSEL R6, R6, 1, P2 ;  /* 0x3f80000006067808 */ /* 0x000fe20001000000 */
[----:B------:R-:W-:-:S04]  /*0460*/  @!P3 FMUL R7, R7, 16777216 ;  /* 0x4b8000000707b820 */ /* 0x000fc80000400000 */
[----:B------:R-:W-:Y:S01]  /*0470*/  @!P4 FMUL R6, R6, 16777216 ;  /* 0x4b8000000606c820 */ /* 0x000fe20000400000 */
[----:B---3--:R-:W-:Y:S01]  /*0480*/  FADD R2, -R13, R2 ;  /* 0x000000020d027221 */ /* 0x008fe20000000100 */
[----:B----4-:R-:W-:Y:S01]  /*0490*/  FADD R3, -R14, R3 ;  /* 0x000000030e037221 */ /* 0x010fe20000000100 */
[----:B0-----:R-:W-:Y:S01]  /*04a0*/  FMUL R7, R18, R7 ;  /* 0x0000000712077220 */ /* 0x001fe20000400000 */
[----:B-1----:R-:W-:-:S03]  /*04b0*/  FMUL R6, R19, R6 ;  /* 0x0000000613067220 */ /* 0x002fc60000400000 */
[----:B------:R-:W-:Y:S01]  /*04c0*/  FMUL R2, R2, R7 ;  /* 0x0000000702027220 */ /* 0x000fe20000400000 */
[----:B------:R-:W-:-:S03]  /*04d0*/  FMUL R3, R3, R6 ;  /* 0x0000000603037220 */ /* 0x000fc60000400000 */
[----:B-----5:R-:W-:Y:S01]  /*04e0*/  FFMA R2, R2, R16, R11 ;  /* 0x0000001002027223 */ /* 0x020fe2000000000b */
[----:B------:R-:W-:-:S04]  /*04f0*/  FFMA R3, R3, R17, R10 ;  /* 0x0000001103037223 */ /* 0x000fc8000000000a */
[C---:B------:R-:W-:Y:S02]  /*0500*/  FSETP.GEU.AND P1, PT, R2.reuse, RZ, PT ;  /* 0x000000ff0200720b */ /* 0x040fe40003f2e000 */
[C---:B------:R-:W-:Y:S02]  /*0510*/  FSETP.GEU.AND P2, PT, R3.reuse, RZ, PT ;  /* 0x000000ff0300720b */ /* 0x040fe40003f4e000 */
[----:B------:R-:W-:Y:S02]  /*0520*/  FSEL R2, R2, RZ, P1 ;  /* 0x000000ff02027208 */ /* 0x000fe40000800000 */
[----:B------:R-:W-:Y:S01]  /*0530*/  FSEL R3, R3, RZ, P2 ;  /* 0x000000ff03037208 */ /* 0x000fe20001000000 */
[----:B------:R-:W-:Y:S08]  /*0540*/  @P0 EXIT ;  /* 0x000000000000094d */ /* 0x000ff00003800000 */
[----:B------:R-:W-:Y:S01]  /*0550*/  STG.E.64 desc[UR4][R4.64], R2 ;  /* 0x0000000204007986 */ /* 0x000fe2000c101b04 */
[----:B------:R-:W-:Y:S05]  /*0560*/  EXIT ;  /* 0x000000000000794d */ /* 0x000fea0003800000 */
.L_x_0:
[----:B------:R-:W-:-:S00]  /*0570*/  BRA `(.L_x_0) ;  /* 0xfffffffc00fc7947 */ /* 0x000fc0000383ffff */
[----:B------:R-:W-:-:S00]  /*0580*/  NOP ;  /* 0x0000000000007918 */ /* 0x000fc00000000000 */
[----:B------:R-:W-:-:S00]  /*0590*/  NOP ;  /* 0x0000000000007918 */ /* 0x000fc00000000000 */
[----:B------:R-:W-:-:S00]  /*05a0*/  NOP ;  /* 0x0000000000007918 */ /* 0x000fc00000000000 */
[----:B------:R-:W-:-:S00]  /*05b0*/  NOP ;  /* 0x0000000000007918 */ /* 0x000fc00000000000 */
[----:B------:R-:W-:-:S00]  /*05c0*/  NOP ;  /* 0x0000000000007918 */ /* 0x000fc00000000000 */
[----:B------:R-:W-:-:S00]  /*05d0*/  NOP ;  /* 0x0000000000007918 */ /* 0x000fc00000000000 */
[----:B------:R-:W-:-:S00]  /*05e0*/  NOP ;  /* 0x0000000000007918 */ /* 0x000fc00000000000 */
[----:B------:R-:W-:-:S00]  /*05f0*/  NOP ;  /* 0x0000000000007918 */ /* 0x000fc00000000000 */
.L_x_1:


//--------------------- .nv.global.init           --------------------------
	.section	.nv.global.init,"aw",@progbits
.nv.global.init:
	.type		_$_str,@object
	.size		_$_str,(_$_str_$_2 - _$_str)
_$_str:
        /*0000*/ 	.byte	0x5f, 0x5f, 0x43, 0x55, 0x44, 0x41, 0x5f, 0x46, 0x54, 0x5a, 0x00
	.type		_$_str_$_2,@object
	.size		_$_str_$_2,(.L_1 - _$_str_$_2)
_$_str_$_2:
        /*000b*/ 	.byte	0x5f, 0x5f, 0x43, 0x55, 0x44, 0x41, 0x5f, 0x50, 0x52, 0x45, 0x43, 0x5f, 0x53, 0x51, 0x52, 0x54
        /*001b*/ 	.byte	0x00
.L_1:


//--------------------- .nv.constant0.triton_poi_fused__native_batch_norm_legit_no_training_relu_12 --------------------------
	.section	.nv.constant0.triton_poi_fused__native_batch_norm_legit_no_training_relu_12,"a",@progbits
	.sectionflags	@""
	.align	4
.nv.constant0.triton_poi_fused__native_batch_norm_legit_no_training_relu_12:
	.zero		580
